//
// Generated by NVIDIA NVVM Compiler
//
// Compiler Build ID: CL-36424714
// Cuda compilation tools, release 13.0, V13.0.88
// Based on NVVM 20.0.0
//

.version 9.0
.target sm_100
.address_size 64

	// .globl	_Z26multiplicateMatrixOnDevicePfS_S_iii

.visible .entry _Z26multiplicateMatrixOnDevicePfS_S_iii(
	.param .u64 .ptr .align 1 _Z26multiplicateMatrixOnDevicePfS_S_iii_param_0,
	.param .u64 .ptr .align 1 _Z26multiplicateMatrixOnDevicePfS_S_iii_param_1,
	.param .u64 .ptr .align 1 _Z26multiplicateMatrixOnDevicePfS_S_iii_param_2,
	.param .u32 _Z26multiplicateMatrixOnDevicePfS_S_iii_param_3,
	.param .u32 _Z26multiplicateMatrixOnDevicePfS_S_iii_param_4,
	.param .u32 _Z26multiplicateMatrixOnDevicePfS_S_iii_param_5
)
{
	.reg .pred 	%p<13>;
	.reg .b32 	%r<43>;
	.reg .b32 	%f<68>;
	.reg .b64 	%rd<53>;

	ld.param.u64 	%rd7, [_Z26multiplicateMatrixOnDevicePfS_S_iii_param_0];
	ld.param.u64 	%rd8, [_Z26multiplicateMatrixOnDevicePfS_S_iii_param_1];
	ld.param.u64 	%rd6, [_Z26multiplicateMatrixOnDevicePfS_S_iii_param_2];
	ld.param.u32 	%r20, [_Z26multiplicateMatrixOnDevicePfS_S_iii_param_3];
	ld.param.u32 	%r18, [_Z26multiplicateMatrixOnDevicePfS_S_iii_param_4];
	ld.param.u32 	%r19, [_Z26multiplicateMatrixOnDevicePfS_S_iii_param_5];
	cvta.to.global.u64 	%rd1, %rd8;
	cvta.to.global.u64 	%rd2, %rd7;
	mov.u32 	%r22, %tid.x;
	mov.u32 	%r23, %ntid.x;
	mov.u32 	%r24, %ctaid.x;
	mad.lo.s32 	%r1, %r23, %r24, %r22;
	mov.u32 	%r25, %tid.y;
	mov.u32 	%r26, %ntid.y;
	mov.u32 	%r27, %ctaid.y;
	mad.lo.s32 	%r28, %r26, %r27, %r25;
	setp.ge.s32 	%p1, %r1, %r19;
	setp.ge.s32 	%p2, %r28, %r20;
	or.pred  	%p3, %p1, %p2;
	@%p3 bra 	$L__BB0_14;
	setp.lt.s32 	%p4, %r18, 1;
	mov.f32 	%f67, 0f00000000;
	@%p4 bra 	$L__BB0_13;
	mul.lo.s32 	%r3, %r18, %r28;
	and.b32  	%r4, %r18, 7;
	setp.lt.u32 	%p5, %r18, 8;
	mov.f32 	%f67, 0f00000000;
	mov.b32 	%r41, 0;
	@%p5 bra 	$L__BB0_5;
	and.b32  	%r41, %r18, 2147483640;
	neg.s32 	%r39, %r41;
	shl.b32 	%r7, %r19, 3;
	mul.wide.u32 	%rd9, %r3, 4;
	add.s64 	%rd10, %rd9, %rd2;
	add.s64 	%rd52, %rd10, 16;
	mov.f32 	%f67, 0f00000000;
	mul.wide.s32 	%rd13, %r19, 4;
	mov.u32 	%r38, %r1;
$L__BB0_4:
	.pragma "nounroll";
	ld.global.f32 	%f17, [%rd52+-16];
	mul.wide.s32 	%rd11, %r38, 4;
	add.s64 	%rd12, %rd1, %rd11;
	ld.global.f32 	%f18, [%rd12];
	fma.rn.f32 	%f19, %f17, %f18, %f67;
	ld.global.f32 	%f20, [%rd52+-12];
	add.s64 	%rd14, %rd12, %rd13;
	ld.global.f32 	%f21, [%rd14];
	fma.rn.f32 	%f22, %f20, %f21, %f19;
	ld.global.f32 	%f23, [%rd52+-8];
	add.s64 	%rd15, %rd14, %rd13;
	ld.global.f32 	%f24, [%rd15];
	fma.rn.f32 	%f25, %f23, %f24, %f22;
	ld.global.f32 	%f26, [%rd52+-4];
	add.s64 	%rd16, %rd15, %rd13;
	ld.global.f32 	%f27, [%rd16];
	fma.rn.f32 	%f28, %f26, %f27, %f25;
	ld.global.f32 	%f29, [%rd52];
	add.s64 	%rd17, %rd16, %rd13;
	ld.global.f32 	%f30, [%rd17];
	fma.rn.f32 	%f31, %f29, %f30, %f28;
	ld.global.f32 	%f32, [%rd52+4];
	add.s64 	%rd18, %rd17, %rd13;
	ld.global.f32 	%f33, [%rd18];
	fma.rn.f32 	%f34, %f32, %f33, %f31;
	ld.global.f32 	%f35, [%rd52+8];
	add.s64 	%rd19, %rd18, %rd13;
	ld.global.f32 	%f36, [%rd19];
	fma.rn.f32 	%f37, %f35, %f36, %f34;
	ld.global.f32 	%f38, [%rd52+12];
	add.s64 	%rd20, %rd19, %rd13;
	ld.global.f32 	%f39, [%rd20];
	fma.rn.f32 	%f67, %f38, %f39, %f37;
	add.s32 	%r39, %r39, 8;
	add.s32 	%r38, %r38, %r7;
	add.s64 	%rd52, %rd52, 32;
	setp.ne.s32 	%p6, %r39, 0;
	@%p6 bra 	$L__BB0_4;
$L__BB0_5:
	setp.eq.s32 	%p7, %r4, 0;
	@%p7 bra 	$L__BB0_13;
	and.b32  	%r13, %r18, 3;
	setp.lt.u32 	%p8, %r4, 4;
	@%p8 bra 	$L__BB0_8;
	add.s32 	%r30, %r41, %r3;
	mul.wide.u32 	%rd21, %r30, 4;
	add.s64 	%rd22, %rd2, %rd21;
	ld.global.f32 	%f41, [%rd22];
	mad.lo.s32 	%r31, %r41, %r19, %r1;
	mul.wide.s32 	%rd23, %r31, 4;
	add.s64 	%rd24, %rd1, %rd23;
	ld.global.f32 	%f42, [%rd24];
	fma.rn.f32 	%f43, %f41, %f42, %f67;
	cvt.u64.u32 	%rd25, %r3;
	cvt.u64.u32 	%rd26, %r41;
	add.s64 	%rd27, %rd26, %rd25;
	shl.b64 	%rd28, %rd27, 2;
	add.s64 	%rd29, %rd2, %rd28;
	ld.global.f32 	%f44, [%rd29+4];
	mul.wide.s32 	%rd30, %r19, 4;
	add.s64 	%rd31, %rd24, %rd30;
	ld.global.f32 	%f45, [%rd31];
	fma.rn.f32 	%f46, %f44, %f45, %f43;
	ld.global.f32 	%f47, [%rd29+8];
	add.s64 	%rd32, %rd31, %rd30;
	ld.global.f32 	%f48, [%rd32];
	fma.rn.f32 	%f49, %f47, %f48, %f46;
	ld.global.f32 	%f50, [%rd29+12];
	add.s64 	%rd33, %rd32, %rd30;
	ld.global.f32 	%f51, [%rd33];
	fma.rn.f32 	%f67, %f50, %f51, %f49;
	add.s32 	%r41, %r41, 4;
$L__BB0_8:
	setp.eq.s32 	%p9, %r13, 0;
	@%p9 bra 	$L__BB0_13;
	setp.eq.s32 	%p10, %r13, 1;
	@%p10 bra 	$L__BB0_11;
	add.s32 	%r32, %r41, %r3;
	mul.wide.u32 	%rd34, %r32, 4;
	add.s64 	%rd35, %rd2, %rd34;
	ld.global.f32 	%f53, [%rd35];
	mad.lo.s32 	%r33, %r41, %r19, %r1;
	mul.wide.s32 	%rd36, %r33, 4;
	add.s64 	%rd37, %rd1, %rd36;
	ld.global.f32 	%f54, [%rd37];
	fma.rn.f32 	%f55, %f53, %f54, %f67;
	cvt.u64.u32 	%rd38, %r3;
	cvt.u64.u32 	%rd39, %r41;
	add.s64 	%rd40, %rd39, %rd38;
	shl.b64 	%rd41, %rd40, 2;
	add.s64 	%rd42, %rd2, %rd41;
	ld.global.f32 	%f56, [%rd42+4];
	mul.wide.s32 	%rd43, %r19, 4;
	add.s64 	%rd44, %rd37, %rd43;
	ld.global.f32 	%f57, [%rd44];
	fma.rn.f32 	%f67, %f56, %f57, %f55;
	add.s32 	%r41, %r41, 2;
$L__BB0_11:
	and.b32  	%r34, %r18, 1;
	setp.eq.b32 	%p11, %r34, 1;
	not.pred 	%p12, %p11;
	@%p12 bra 	$L__BB0_13;
	add.s32 	%r35, %r41, %r3;
	mul.wide.u32 	%rd45, %r35, 4;
	add.s64 	%rd46, %rd2, %rd45;
	ld.global.f32 	%f58, [%rd46];
	mad.lo.s32 	%r36, %r41, %r19, %r1;
	mul.wide.s32 	%rd47, %r36, 4;
	add.s64 	%rd48, %rd1, %rd47;
	ld.global.f32 	%f59, [%rd48];
	fma.rn.f32 	%f67, %f58, %f59, %f67;
$L__BB0_13:
	mad.lo.s32 	%r37, %r19, %r28, %r1;
	cvta.to.global.u64 	%rd49, %rd6;
	mul.wide.s32 	%rd50, %r37, 4;
	add.s64 	%rd51, %rd49, %rd50;
	st.global.f32 	[%rd51], %f67;
$L__BB0_14:
	ret;

}


// ===== COMPILED SASS (sm_100) =====

	.target	sm_100

	.elftype	@"ET_EXEC"


//--------------------- .note.nv.tkinfo           --------------------------
	.section	.note.nv.tkinfo,"",@"SHT_NOTE"
	.sectionflags	@"SHF_NOTE_NV_TKINFO"
	.tkinfo
        /*0018*/ 	.word	0x00000002
        /*0030*/ 	.string	""
        /*0030*/ 	.string	"ptxas"
        /*0030*/ 	.string	"Cuda compilation tools, release 13.0, V13.0.88"
        /*0030*/ 	.string	"Build cuda_13.0.r13.0/compiler.36424714_0"
        /*0030*/ 	.string	"-arch sm_100 -m 64 "



//--------------------- .note.nv.cuinfo           --------------------------
	.section	.note.nv.cuinfo,"",@"SHT_NOTE"
	.sectionflags	@"SHF_NOTE_NV_CUINFO"
        /*0018*/ 	.short	0x0002
        /*001a*/ 	.short	0x0064
        /*001c*/ 	.short	0x0082
	.zero		2


//--------------------- .nv.info                  --------------------------
	.section	.nv.info,"",@"SHT_CUDA_INFO"
	.align	4


	//----- nvinfo : EIATTR_REGCOUNT
	.align		4
        /*0000*/ 	.byte	0x04, 0x2f
        /*0002*/ 	.short	(.L_1 - .L_0)
	.align		4
.L_0:
        /*0004*/ 	.word	index@(_Z26multiplicateMatrixOnDevicePfS_S_iii)
        /*0008*/ 	.word	0x00000020


	//----- nvinfo : EIATTR_FRAME_SIZE
	.align		4
.L_1:
        /*000c*/ 	.byte	0x04, 0x11
        /*000e*/ 	.short	(.L_3 - .L_2)
	.align		4
.L_2:
        /*0010*/ 	.word	index@(_Z26multiplicateMatrixOnDevicePfS_S_iii)
        /*0014*/ 	.word	0x00000000


	//----- nvinfo : EIATTR_MIN_STACK_SIZE
	.align		4
.L_3:
        /*0018*/ 	.byte	0x04, 0x12
        /*001a*/ 	.short	(.L_5 - .L_4)
	.align		4
.L_4:
        /*001c*/ 	.word	index@(_Z26multiplicateMatrixOnDevicePfS_S_iii)
        /*0020*/ 	.word	0x00000000
.L_5:


//--------------------- .nv.compat                --------------------------
	.section	.nv.compat,"",@"SHT_CUDA_COMPAT_INFO"
	.align	4
        /*0000*/ 	.byte	0x02, 0x09, 0x00, 0x00, 0x02, 0x02, 0x01, 0x00, 0x02, 0x05, 0x05, 0x00, 0x03, 0x07, 0x01, 0x01
        /*0010*/ 	.byte	0x02, 0x03, 0x00, 0x00, 0x02, 0x06, 0x01, 0x00, 0x04, 0x0b, 0x08, 0x00, 0x09, 0x00, 0x00, 0x00
        /*0020*/ 	.byte	0x00, 0x00, 0x00, 0x00


//--------------------- .nv.info._Z26multiplicateMatrixOnDevicePfS_S_iii --------------------------
	.section	.nv.info._Z26multiplicateMatrixOnDevicePfS_S_iii,"",@"SHT_CUDA_INFO"
	.sectionflags	@""
	.align	4


	//----- nvinfo : EIATTR_CUDA_API_VERSION
	.align		4
        /*0000*/ 	.byte	0x04, 0x37
        /*0002*/ 	.short	(.L_7 - .L_6)
.L_6:
        /*0004*/ 	.word	0x00000082


	//----- nvinfo : EIATTR_KPARAM_INFO
	.align		4
.L_7:
        /*0008*/ 	.byte	0x04, 0x17
        /*000a*/ 	.short	(.L_9 - .L_8)
.L_8:
        /*000c*/ 	.word	0x00000000
        /*0010*/ 	.short	0x0005
        /*0012*/ 	.short	0x0020
        /*0014*/ 	.byte	0x00, 0xf0, 0x11, 0x00


	//----- nvinfo : EIATTR_KPARAM_INFO
	.align		4
.L_9:
        /*0018*/ 	.byte	0x04, 0x17
        /*001a*/ 	.short	(.L_11 - .L_10)
.L_10:
        /*001c*/ 	.word	0x00000000
        /*0020*/ 	.short	0x0004
        /*0022*/ 	.short	0x001c
        /*0024*/ 	.byte	0x00, 0xf0, 0x11, 0x00


	//----- nvinfo : EIATTR_KPARAM_INFO
	.align		4
.L_11:
        /*0028*/ 	.byte	0x04, 0x17
        /*002a*/ 	.short	(.L_13 - .L_12)
.L_12:
        /*002c*/ 	.word	0x00000000
        /*0030*/ 	.short	0x0003
        /*0032*/ 	.short	0x0018
        /*0034*/ 	.byte	0x00, 0xf0, 0x11, 0x00


	//----- nvinfo : EIATTR_KPARAM_INFO
	.align		4
.L_13:
        /*0038*/ 	.byte	0x04, 0x17
        /*003a*/ 	.short	(.L_15 - .L_14)
.L_14:
        /*003c*/ 	.word	0x00000000
        /*0040*/ 	.short	0x0002
        /*0042*/ 	.short	0x0010
        /*0044*/ 	.byte	0x00, 0xf5, 0x21, 0x00


	//----- nvinfo : EIATTR_KPARAM_INFO
	.align		4
.L_15:
        /*0048*/ 	.byte	0x04, 0x17
        /*004a*/ 	.short	(.L_17 - .L_16)
.L_16:
        /*004c*/ 	.word	0x00000000
        /*0050*/ 	.short	0x0001
        /*0052*/ 	.short	0x0008
        /*0054*/ 	.byte	0x00, 0xf5, 0x21, 0x00


	//----- nvinfo : EIATTR_KPARAM_INFO
	.align		4
.L_17:
        /*0058*/ 	.byte	0x04, 0x17
        /*005a*/ 	.short	(.L_19 - .L_18)
.L_18:
        /*005c*/ 	.word	0x00000000
        /*0060*/ 	.short	0x0000
        /*0062*/ 	.short	0x0000
        /*0064*/ 	.byte	0x00, 0xf5, 0x21, 0x00


	//----- nvinfo : EIATTR_SPARSE_MMA_MASK
	.align		4
.L_19:
        /*0068*/ 	.byte	0x03, 0x50
        /*006a*/ 	.short	0x0000


	//----- nvinfo : EIATTR_MAXREG_COUNT
	.align		4
        /*006c*/ 	.byte	0x03, 0x1b
        /*006e*/ 	.short	0x00ff


	//----- nvinfo : EIATTR_MERCURY_ISA_VERSION
	.align		4
        /*0070*/ 	.byte	0x03, 0x5f
        /*0072*/ 	.short	0x0101


	//----- nvinfo : EIATTR_VRC_CTA_INIT_COUNT
	.align		4
        /*0074*/ 	.byte	0x02, 0x4a
	.zero		1
	.zero		1


	//----- nvinfo : EIATTR_EXIT_INSTR_OFFSETS
	.align		4
        /*0078*/ 	.byte	0x04, 0x1c
        /*007a*/ 	.short	(.L_21 - .L_20)


	//   ....[0]....
.L_20:
        /*007c*/ 	.word	0x000000d0


	//   ....[1]....
        /*0080*/ 	.word	0x000008f0


	//----- nvinfo : EIATTR_CBANK_PARAM_SIZE
	.align		4
.L_21:
        /*0084*/ 	.byte	0x03, 0x19
        /*0086*/ 	.short	0x0024


	//----- nvinfo : EIATTR_PARAM_CBANK
	.align		4
        /*0088*/ 	.byte	0x04, 0x0a
        /*008a*/ 	.short	(.L_23 - .L_22)
	.align		4
.L_22:
        /*008c*/ 	.word	index@(.nv.constant0._Z26multiplicateMatrixOnDevicePfS_S_iii)
        /*0090*/ 	.short	0x0380
        /*0092*/ 	.short	0x0024


	//----- nvinfo : EIATTR_SW_WAR
	.align		4
.L_23:
        /*0094*/ 	.byte	0x04, 0x36
        /*0096*/ 	.short	(.L_25 - .L_24)
.L_24:
        /*0098*/ 	.word	0x00000008
.L_25:


//--------------------- .nv.callgraph             --------------------------
	.section	.nv.callgraph,"",@"SHT_CUDA_CALLGRAPH"
	.align	4
	.sectionentsize	8
	.align		4
        /*0000*/ 	.word	0x00000000
	.align		4
        /*0004*/ 	.word	0xffffffff
	.align		4
        /*0008*/ 	.word	0x00000000
	.align		4
        /*000c*/ 	.word	0xfffffffe
	.align		4
        /*0010*/ 	.word	0x00000000
	.align		4
        /*0014*/ 	.word	0xfffffffd
	.align		4
        /*0018*/ 	.word	0x00000000
	.align		4
        /*001c*/ 	.word	0xfffffffc


//--------------------- .text._Z26multiplicateMatrixOnDevicePfS_S_iii --------------------------
	.section	.text._Z26multiplicateMatrixOnDevicePfS_S_iii,"ax",@progbits
	.align	128
        .global         _Z26multiplicateMatrixOnDevicePfS_S_iii
        .type           _Z26multiplicateMatrixOnDevicePfS_S_iii,@function
        .size           _Z26multiplicateMatrixOnDevicePfS_S_iii,(.L_x_5 - _Z26multiplicateMatrixOnDevicePfS_S_iii)
        .other          _Z26multiplicateMatrixOnDevicePfS_S_iii,@"STO_CUDA_ENTRY STV_DEFAULT"
_Z26multiplicateMatrixOnDevicePfS_S_iii:
.text._Z26multiplicateMatrixOnDevicePfS_S_iii:
[----:B------:R-:W-:Y:S01]  /*0000*/  LDC R1, c[0x0][0x37c] ;  /* 0x0000df00ff017b82 */ /* 0x000fe20000000800 */
[----:B------:R-:W0:Y:S01]  /*0010*/  S2R R0, SR_TID.Y ;  /* 0x0000000000007919 */ /* 0x000e220000002200 */
[----:B------:R-:W1:Y:S06]  /*0020*/  LDCU UR4, c[0x0][0x360] ;  /* 0x00006c00ff0477ac */ /* 0x000e6c0008000800 */
[----:B------:R-:W2:Y:S01]  /*0030*/  LDC R17, c[0x0][0x3a0] ;  /* 0x0000e800ff117b82 */ /* 0x000ea20000000800 */
[----:B------:R-:W0:Y:S01]  /*0040*/  S2R R5, SR_CTAID.Y ;  /* 0x0000000000057919 */ /* 0x000e220000002600 */
[----:B------:R-:W0:Y:S01]  /*0050*/  LDCU UR5, c[0x0][0x364] ;  /* 0x00006c80ff0577ac */ /* 0x000e220008000800 */
[----:B------:R-:W1:Y:S01]  /*0060*/  S2R R16, SR_TID.X ;  /* 0x0000000000107919 */ /* 0x000e620000002100 */
[----:B------:R-:W3:Y:S01]  /*0070*/  LDCU UR6, c[0x0][0x398] ;  /* 0x00007300ff0677ac */ /* 0x000ee20008000800 */
[----:B------:R-:W1:Y:S01]  /*0080*/  S2R R3, SR_CTAID.X ;  /* 0x0000000000037919 */ /* 0x000e620000002500 */
[----:B0-----:R-:W-:-:S05]  /*0090*/  IMAD R0, R5, UR5, R0 ;  /* 0x0000000505007c24 */ /* 0x001fca000f8e0200 */
[----:B---3--:R-:W-:Y:S01]  /*00a0*/  ISETP.GE.AND P0, PT, R0, UR6, PT ;  /* 0x0000000600007c0c */ /* 0x008fe2000bf06270 */
[----:B-1----:R-:W-:-:S05]  /*00b0*/  IMAD R16, R3, UR4, R16 ;  /* 0x0000000403107c24 */ /* 0x002fca000f8e0210 */
[----:B--2---:R-:W-:-:S13]  /*00c0*/  ISETP.GE.OR P0, PT, R16, R17, P0 ;  /* 0x000000111000720c */ /* 0x004fda0000706670 */
[----:B------:R-:W-:Y:S05]  /*00d0*/  @P0 EXIT ;  /* 0x000000000000094d */ /* 0x000fea0003800000 */
[----:B------:R-:W0:Y:S01]  /*00e0*/  LDC R19, c[0x0][0x39c] ;  /* 0x0000e700ff137b82 */ /* 0x000e220000000800 */
[----:B------:R-:W1:Y:S01]  /*00f0*/  LDCU.64 UR4, c[0x0][0x358] ;  /* 0x00006b00ff0477ac */ /* 0x000e620008000a00 */
[----:B------:R-:W-:Y:S01]  /*0100*/  HFMA2 R24, -RZ, RZ, 0, 0 ;  /* 0x00000000ff187431 */ /* 0x000fe200000001ff */
[----:B0-----:R-:W-:-:S13]  /*0110*/  ISETP.GE.AND P0, PT, R19, 0x1, PT ;  /* 0x000000011300780c */ /* 0x001fda0003f06270 */
[----:B-1----:R-:W-:Y:S05]  /*0120*/  @!P0 BRA `(.L_x_0) ;  /* 0x0000000400e08947 */ /* 0x002fea0003800000 */
[C---:B------:R-:W-:Y:S01]  /*0130*/  ISETP.GE.U32.AND P1, PT, R19.reuse, 0x8, PT ;  /* 0x000000081300780c */ /* 0x040fe20003f26070 */
[----:B------:R-:W-:Y:S01]  /*0140*/  IMAD R20, R0, R19, RZ ;  /* 0x0000001300147224 */ /* 0x000fe200078e02ff */
[----:B------:R-:W-:Y:S02]  /*0150*/  LOP3.LUT R27, R19, 0x7, RZ, 0xc0, !PT ;  /* 0x00000007131b7812 */ /* 0x000fe400078ec0ff */
[----:B------:R-:W-:Y:S02]  /*0160*/  MOV R24, RZ ;  /* 0x000000ff00187202 */ /* 0x000fe40000000f00 */
[----:B------:R-:W-:Y:S02]  /*0170*/  ISETP.NE.AND P0, PT, R27, RZ, PT ;  /* 0x000000ff1b00720c */ /* 0x000fe40003f05270 */
[----:B------:R-:W-:-:S05]  /*0180*/  MOV R21, RZ ;  /* 0x000000ff00157202 */ /* 0x000fca0000000f00 */
[----:B------:R-:W-:Y:S06]  /*0190*/  @!P1 BRA `(.L_x_1) ;  /* 0x0000000000c49947 */ /* 0x000fec0003800000 */
[----:B------:R-:W0:Y:S01]  /*01a0*/  LDC.64 R2, c[0x0][0x380] ;  /* 0x0000e000ff027b82 */ /* 0x000e220000000a00 */
[----:B------:R-:W-:Y:S02]  /*01b0*/  LOP3.LUT R21, R19, 0x7ffffff8, RZ, 0xc0, !PT ;  /* 0x7ffffff813157812 */ /* 0x000fe400078ec0ff */
[----:B------:R-:W-:Y:S02]  /*01c0*/  MOV R24, RZ ;  /* 0x000000ff00187202 */ /* 0x000fe40000000f00 */
[----:B------:R-:W-:Y:S02]  /*01d0*/  MOV R18, R16 ;  /* 0x0000001000127202 */ /* 0x000fe40000000f00 */
[----:B------:R-:W-:Y:S01]  /*01e0*/  IADD3 R22, PT, PT, -R21, RZ, RZ ;  /* 0x000000ff15167210 */ /* 0x000fe20007ffe1ff */
[----:B0-----:R-:W-:-:S03]  /*01f0*/  IMAD.WIDE.U32 R2, R20, 0x4, R2 ;  /* 0x0000000414027825 */ /* 0x001fc600078e0002 */
[----:B------:R-:W-:-:S04]  /*0200*/  IADD3 R4, P1, PT, R2, 0x10, RZ ;  /* 0x0000001002047810 */ /* 0x000fc80007f3e0ff */
[----:B------:R-:W-:-:S09]  /*0210*/  IADD3.X R5, PT, PT, RZ, R3, RZ, P1, !PT ;  /* 0x00000003ff057210 */ /* 0x000fd20000ffe4ff */
.L_x_2:
[----:B------:R-:W0:Y:S01]  /*0220*/  LDC.64 R14, c[0x0][0x388] ;  /* 0x0000e200ff0e7b82 */ /* 0x000e220000000a00 */
[----:B------:R-:W-:Y:S02]  /*0230*/  MOV R2, R4 ;  /* 0x0000000400027202 */ /* 0x000fe40000000f00 */
[----:B------:R-:W-:-:S05]  /*0240*/  MOV R3, R5 ;  /* 0x0000000500037202 */ /* 0x000fca0000000f00 */
[----:B------:R-:W2:Y:S04]  /*0250*/  LDG.E R25, desc[UR4][R2.64+-0x10] ;  /* 0xfffff00402197981 */ /* 0x000ea8000c1e1900 */
[----:B------:R-:W3:Y:S04]  /*0260*/  LDG.E R23, desc[UR4][R2.64+-0xc] ;  /* 0xfffff40402177981 */ /* 0x000ee8000c1e1900 */
[----:B------:R-:W4:Y:S04]  /*0270*/  LDG.E R29, desc[UR4][R2.64+-0x8] ;  /* 0xfffff804021d7981 */ /* 0x000f28000c1e1900 */
[----:B------:R-:W5:Y:S01]  /*0280*/  LDG.E R28, desc[UR4][R2.64+-0x4] ;  /* 0xfffffc04021c7981 */ /* 0x000f62000c1e1900 */
[----:B0-----:R-:W-:-:S05]  /*0290*/  IMAD.WIDE R14, R18, 0x4, R14 ;  /* 0x00000004120e7825 */ /* 0x001fca00078e020e */
[----:B------:R0:W2:Y:S01]  /*02a0*/  LDG.E R26, desc[UR4][R14.64] ;  /* 0x000000040e1a7981 */ /* 0x0000a2000c1e1900 */
[----:B------:R-:W-:-:S04]  /*02b0*/  IMAD.WIDE R12, R17, 0x4, R14 ;  /* 0x00000004110c7825 */ /* 0x000fc800078e020e */
[C---:B------:R-:W-:Y:S02]  /*02c0*/  IMAD.WIDE R4, R17.reuse, 0x4, R12 ;  /* 0x0000000411047825 */ /* 0x040fe400078e020c */
[----:B------:R-:W3:Y:S02]  /*02d0*/  LDG.E R12, desc[UR4][R12.64] ;  /* 0x000000040c0c7981 */ /* 0x000ee4000c1e1900 */
[C---:B------:R-:W-:Y:S02]  /*02e0*/  IMAD.WIDE R8, R17.reuse, 0x4, R4 ;  /* 0x0000000411087825 */ /* 0x040fe400078e0204 */
[----:B------:R-:W4:Y:S02]  /*02f0*/  LDG.E R4, desc[UR4][R4.64] ;  /* 0x0000000404047981 */ /* 0x000f24000c1e1900 */
[C---:B------:R-:W-:Y:S02]  /*0300*/  IMAD.WIDE R6, R17.reuse, 0x4, R8 ;  /* 0x0000000411067825 */ /* 0x040fe400078e0208 */
[----:B------:R-:W5:Y:S02]  /*0310*/  LDG.E R8, desc[UR4][R8.64] ;  /* 0x0000000408087981 */ /* 0x000f64000c1e1900 */
[----:B------:R-:W-:-:S02]  /*0320*/  IMAD.WIDE R10, R17, 0x4, R6 ;  /* 0x00000004110a7825 */ /* 0x000fc400078e0206 */
[----:B------:R-:W5:Y:S04]  /*0330*/  LDG.E R5, desc[UR4][R2.64] ;  /* 0x0000000402057981 */ /* 0x000f68000c1e1900 */
[----:B------:R-:W5:Y:S01]  /*0340*/  LDG.E R6, desc[UR4][R6.64] ;  /* 0x0000000406067981 */ /* 0x000f62000c1e1900 */
[----:B0-----:R-:W-:-:S03]  /*0350*/  IMAD.WIDE R14, R17, 0x4, R10 ;  /* 0x00000004110e7825 */ /* 0x001fc600078e020a */
[----:B------:R-:W5:Y:S04]  /*0360*/  LDG.E R10, desc[UR4][R10.64] ;  /* 0x000000040a0a7981 */ /* 0x000f68000c1e1900 */
[----:B------:R-:W5:Y:S04]  /*0370*/  LDG.E R13, desc[UR4][R14.64] ;  /* 0x000000040e0d7981 */ /* 0x000f68000c1e1900 */
[----:B------:R-:W5:Y:S04]  /*0380*/  LDG.E R7, desc[UR4][R2.64+0x4] ;  /* 0x0000040402077981 */ /* 0x000f68000c1e1900 */
[----:B------:R-:W5:Y:S01]  /*0390*/  LDG.E R9, desc[UR4][R2.64+0xc] ;  /* 0x00000c0402097981 */ /* 0x000f62000c1e1900 */
[----:B--2---:R-:W-:Y:S01]  /*03a0*/  FFMA R26, R25, R26, R24 ;  /* 0x0000001a191a7223 */ /* 0x004fe20000000018 */
[----:B------:R-:W-:-:S02]  /*03b0*/  IMAD.WIDE R24, R17, 0x4, R14 ;  /* 0x0000000411187825 */ /* 0x000fc400078e020e */
[----:B------:R-:W2:Y:S04]  /*03c0*/  LDG.E R14, desc[UR4][R2.64+0x8] ;  /* 0x00000804020e7981 */ /* 0x000ea8000c1e1900 */
[----:B------:R-:W2:Y:S01]  /*03d0*/  LDG.E R24, desc[UR4][R24.64] ;  /* 0x0000000418187981 */ /* 0x000ea2000c1e1900 */
[----:B---3--:R-:W-:Y:S01]  /*03e0*/  FFMA R12, R23, R12, R26 ;  /* 0x0000000c170c7223 */ /* 0x008fe2000000001a */
[----:B------:R-:W-:-:S03]  /*03f0*/  IADD3 R22, PT, PT, R22, 0x8, RZ ;  /* 0x0000000816167810 */ /* 0x000fc60007ffe0ff */
[----:B----4-:R-:W-:Y:S01]  /*0400*/  FFMA R29, R29, R4, R12 ;  /* 0x000000041d1d7223 */ /* 0x010fe2000000000c */
[----:B------:R-:W-:-:S03]  /*0410*/  ISETP.NE.AND P1, PT, R22, RZ, PT ;  /* 0x000000ff1600720c */ /* 0x000fc60003f25270 */
[----:B-----5:R-:W-:Y:S01]  /*0420*/  FFMA R8, R28, R8, R29 ;  /* 0x000000081c087223 */ /* 0x020fe2000000001d */
[----:B------:R-:W-:-:S03]  /*0430*/  IADD3 R4, P2, PT, R2, 0x20, RZ ;  /* 0x0000002002047810 */ /* 0x000fc60007f5e0ff */
[----:B------:R-:W-:Y:S01]  /*0440*/  FFMA R6, R5, R6, R8 ;  /* 0x0000000605067223 */ /* 0x000fe20000000008 */
[----:B------:R-:W-:Y:S02]  /*0450*/  IADD3.X R5, PT, PT, RZ, R3, RZ, P2, !PT ;  /* 0x00000003ff057210 */ /* 0x000fe400017fe4ff */
[----:B------:R-:W-:Y:S01]  /*0460*/  LEA R18, R17, R18, 0x3 ;  /* 0x0000001211127211 */ /* 0x000fe200078e18ff */
[----:B------:R-:W-:-:S04]  /*0470*/  FFMA R7, R7, R10, R6 ;  /* 0x0000000a07077223 */ /* 0x000fc80000000006 */
[----:B--2---:R-:W-:-:S04]  /*0480*/  FFMA R14, R14, R13, R7 ;  /* 0x0000000d0e0e7223 */ /* 0x004fc80000000007 */
[----:B------:R-:W-:Y:S01]  /*0490*/  FFMA R24, R9, R24, R14 ;  /* 0x0000001809187223 */ /* 0x000fe2000000000e */
[----:B------:R-:W-:Y:S06]  /*04a0*/  @P1 BRA `(.L_x_2) ;  /* 0xfffffffc005c1947 */ /* 0x000fec000383ffff */
.L_x_1:
[----:B------:R-:W-:Y:S05]  /*04b0*/  @!P0 BRA `(.L_x_0) ;  /* 0x0000000000fc8947 */ /* 0x000fea0003800000 */
[----:B------:R-:W-:Y:S02]  /*04c0*/  ISETP.GE.U32.AND P1, PT, R27, 0x4, PT ;  /* 0x000000041b00780c */ /* 0x000fe40003f26070 */
[----:B------:R-:W-:-:S04]  /*04d0*/  LOP3.LUT R14, R19, 0x3, RZ, 0xc0, !PT ;  /* 0x00000003130e7812 */ /* 0x000fc800078ec0ff */
[----:B------:R-:W-:-:S07]  /*04e0*/  ISETP.NE.AND P0, PT, R14, RZ, PT ;  /* 0x000000ff0e00720c */ /* 0x000fce0003f05270 */
[----:B------:R-:W-:Y:S06]  /*04f0*/  @!P1 BRA `(.L_x_3) ;  /* 0x00000000006c9947 */ /* 0x000fec0003800000 */
[----:B------:R-:W0:Y:S01]  /*0500*/  LDC.64 R4, c[0x0][0x388] ;  /* 0x0000e200ff047b82 */ /* 0x000e220000000a00 */
[----:B------:R-:W1:Y:S01]  /*0510*/  LDCU.64 UR6, c[0x0][0x380] ;  /* 0x00007000ff0677ac */ /* 0x000e620008000a00 */
[----:B------:R-:W-:Y:S01]  /*0520*/  IMAD R7, R21, R17, R16 ;  /* 0x0000001115077224 */ /* 0x000fe200078e0210 */
[CC--:B------:R-:W-:Y:S02]  /*0530*/  IADD3 R3, PT, PT, R20.reuse, R21.reuse, RZ ;  /* 0x0000001514037210 */ /* 0x0c0fe40007ffe0ff */
[----:B------:R-:W-:-:S03]  /*0540*/  IADD3 R8, P1, PT, R20, R21, RZ ;  /* 0x0000001514087210 */ /* 0x000fc60007f3e0ff */
[----:B------:R-:W2:Y:S01]  /*0550*/  LDC.64 R12, c[0x0][0x380] ;  /* 0x0000e000ff0c7b82 */ /* 0x000ea20000000a00 */
[----:B0-----:R-:W-:-:S04]  /*0560*/  IMAD.WIDE R4, R7, 0x4, R4 ;  /* 0x0000000407047825 */ /* 0x001fc800078e0204 */
[----:B------:R-:W-:Y:S02]  /*0570*/  IMAD.WIDE R6, R17, 0x4, R4 ;  /* 0x0000000411067825 */ /* 0x000fe400078e0204 */
[----:B------:R-:W3:Y:S02]  /*0580*/  LDG.E R4, desc[UR4][R4.64] ;  /* 0x0000000404047981 */ /* 0x000ee4000c1e1900 */
[----:B--2---:R-:W-:Y:S01]  /*0590*/  IMAD.WIDE.U32 R12, R3, 0x4, R12 ;  /* 0x00000004030c7825 */ /* 0x004fe200078e000c */
[----:B------:R-:W-:Y:S02]  /*05a0*/  IADD3.X R3, PT, PT, RZ, RZ, RZ, P1, !PT ;  /* 0x000000ffff037210 */ /* 0x000fe40000ffe4ff */
[----:B-1----:R-:W-:-:S03]  /*05b0*/  LEA R2, P1, R8, UR6, 0x2 ;  /* 0x0000000608027c11 */ /* 0x002fc6000f8210ff */
[----:B------:R-:W3:Y:S01]  /*05c0*/  LDG.E R13, desc[UR4][R12.64] ;  /* 0x000000040c0d7981 */ /* 0x000ee2000c1e1900 */
[----:B------:R-:W-:Y:S01]  /*05d0*/  LEA.HI.X R3, R8, UR7, R3, 0x2, P1 ;  /* 0x0000000708037c11 */ /* 0x000fe200088f1403 */
[C---:B------:R-:W-:Y:S02]  /*05e0*/  IMAD.WIDE R8, R17.reuse, 0x4, R6 ;  /* 0x0000000411087825 */ /* 0x040fe400078e0206 */
[----:B------:R-:W2:Y:S04]  /*05f0*/  LDG.E R6, desc[UR4][R6.64] ;  /* 0x0000000406067981 */ /* 0x000ea8000c1e1900 */
[----:B------:R-:W2:Y:S01]  /*0600*/  LDG.E R15, desc[UR4][R2.64+0x4] ;  /* 0x00000404020f7981 */ /* 0x000ea2000c1e1900 */
[----:B------:R-:W-:-:S03]  /*0610*/  IMAD.WIDE R10, R17, 0x4, R8 ;  /* 0x00000004110a7825 */ /* 0x000fc600078e0208 */
[----:B------:R-:W4:Y:S04]  /*0620*/  LDG.E R22, desc[UR4][R8.64] ;  /* 0x0000000408167981 */ /* 0x000f28000c1e1900 */
[----:B------:R-:W4:Y:S04]  /*0630*/  LDG.E R18, desc[UR4][R2.64+0x8] ;  /* 0x0000080402127981 */ /* 0x000f28000c1e1900 */
[----:B------:R-:W5:Y:S04]  /*0640*/  LDG.E R26, desc[UR4][R2.64+0xc] ;  /* 0x00000c04021a7981 */ /* 0x000f68000c1e1900 */
[----:B------:R-:W5:Y:S01]  /*0650*/  LDG.E R10, desc[UR4][R10.64] ;  /* 0x000000040a0a7981 */ /* 0x000f62000c1e1900 */
[----:B------:R-:W-:Y:S01]  /*0660*/  IADD3 R21, PT, PT, R21, 0x4, RZ ;  /* 0x0000000415157810 */ /* 0x000fe20007ffe0ff */
[----:B---3--:R-:W-:-:S04]  /*0670*/  FFMA R24, R13, R4, R24 ;  /* 0x000000040d187223 */ /* 0x008fc80000000018 */
[----:B--2---:R-:W-:-:S04]  /*0680*/  FFMA R15, R15, R6, R24 ;  /* 0x000000060f0f7223 */ /* 0x004fc80000000018 */
[----:B----4-:R-:W-:-:S04]  /*0690*/  FFMA R15, R18, R22, R15 ;  /* 0x00000016120f7223 */ /* 0x010fc8000000000f */
[----:B-----5:R-:W-:-:S07]  /*06a0*/  FFMA R24, R26, R10, R15 ;  /* 0x0000000a1a187223 */ /* 0x020fce000000000f */
.L_x_3:
[----:B------:R-:W-:Y:S05]  /*06b0*/  @!P0 BRA `(.L_x_0) ;  /* 0x00000000007c8947 */ /* 0x000fea0003800000 */
[----:B------:R-:W-:Y:S01]  /*06c0*/  ISETP.NE.AND P1, PT, R14, 0x1, PT ;  /* 0x000000010e00780c */ /* 0x000fe20003f25270 */
[----:B------:R-:W0:Y:S01]  /*06d0*/  LDC.64 R10, c[0x0][0x380] ;  /* 0x0000e000ff0a7b82 */ /* 0x000e220000000a00 */
[----:B------:R-:W-:-:S04]  /*06e0*/  LOP3.LUT R19, R19, 0x1, RZ, 0xc0, !PT ;  /* 0x0000000113137812 */ /* 0x000fc800078ec0ff */
[----:B------:R-:W-:-:S03]  /*06f0*/  ISETP.NE.U32.AND P0, PT, R19, 0x1, PT ;  /* 0x000000011300780c */ /* 0x000fc60003f05070 */
[----:B------:R-:W1:Y:S04]  /*0700*/  LDC.64 R8, c[0x0][0x388] ;  /* 0x0000e200ff087b82 */ /* 0x000e680000000a00 */
[CC--:B------:R-:W-:Y:S02]  /*0710*/  @P1 IADD3 R13, PT, PT, R20.reuse, R21.reuse, RZ ;  /* 0x00000015140d1210 */ /* 0x0c0fe40007ffe0ff */
[----:B------:R-:W-:Y:S02]  /*0720*/  @P1 IADD3 R12, P2, PT, R20, R21, RZ ;  /* 0x00000015140c1210 */ /* 0x000fe40007f5e0ff */
[----:B------:R-:W2:Y:S02]  /*0730*/  @P1 LDC.64 R2, c[0x0][0x380] ;  /* 0x0000e000ff021b82 */ /* 0x000ea40000000a00 */
[----:B------:R-:W-:-:S06]  /*0740*/  @P1 IADD3.X R14, PT, PT, RZ, RZ, RZ, P2, !PT ;  /* 0x000000ffff0e1210 */ /* 0x000fcc00017fe4ff */
[----:B------:R-:W3:Y:S01]  /*0750*/  LDC.64 R4, c[0x0][0x380] ;  /* 0x0000e000ff047b82 */ /* 0x000ee20000000a00 */
[----:B0-----:R-:W-:-:S04]  /*0760*/  @P1 IMAD.WIDE.U32 R10, R13, 0x4, R10 ;  /* 0x000000040d0a1825 */ /* 0x001fc800078e000a */
[C---:B------:R-:W-:Y:S01]  /*0770*/  @P1 IMAD R13, R21.reuse, R17, R16 ;  /* 0x00000011150d1224 */ /* 0x040fe200078e0210 */
[----:B------:R-:W-:Y:S01]  /*0780*/  @P1 IADD3 R21, PT, PT, R21, 0x2, RZ ;  /* 0x0000000215151810 */ /* 0x000fe20007ffe0ff */
[----:B------:R-:W4:Y:S01]  /*0790*/  @P1 LDG.E R11, desc[UR4][R10.64] ;  /* 0x000000040a0b1981 */ /* 0x000f22000c1e1900 */
[----:B------:R-:W0:Y:S01]  /*07a0*/  LDC.64 R6, c[0x0][0x388] ;  /* 0x0000e200ff067b82 */ /* 0x000e220000000a00 */
[----:B-1----:R-:W-:Y:S01]  /*07b0*/  @P1 IMAD.WIDE R8, R13, 0x4, R8 ;  /* 0x000000040d081825 */ /* 0x002fe200078e0208 */
[----:B------:R-:W-:Y:S02]  /*07c0*/  @!P0 IADD3 R15, PT, PT, R20, R21, RZ ;  /* 0x00000015140f8210 */ /* 0x000fe40007ffe0ff */
[----:B--2---:R-:W-:Y:S01]  /*07d0*/  @P1 LEA R2, P2, R12, R2, 0x2 ;  /* 0x000000020c021211 */ /* 0x004fe200078410ff */
[----:B------:R-:W-:-:S03]  /*07e0*/  @!P0 IMAD R21, R21, R17, R16 ;  /* 0x0000001115158224 */ /* 0x000fc600078e0210 */
[----:B------:R-:W-:Y:S01]  /*07f0*/  @P1 LEA.HI.X R3, R12, R3, R14, 0x2, P2 ;  /* 0x000000030c031211 */ /* 0x000fe200010f140e */
[----:B------:R-:W-:Y:S01]  /*0800*/  @P1 IMAD.WIDE R12, R17, 0x4, R8 ;  /* 0x00000004110c1825 */ /* 0x000fe200078e0208 */
[----:B------:R-:W4:Y:S03]  /*0810*/  @P1 LDG.E R14, desc[UR4][R8.64] ;  /* 0x00000004080e1981 */ /* 0x000f26000c1e1900 */
[----:B---3--:R-:W-:Y:S01]  /*0820*/  @!P0 IMAD.WIDE.U32 R4, R15, 0x4, R4 ;  /* 0x000000040f048825 */ /* 0x008fe200078e0004 */
[----:B------:R-:W2:Y:S04]  /*0830*/  @P1 LDG.E R2, desc[UR4][R2.64+0x4] ;  /* 0x0000040402021981 */ /* 0x000ea8000c1e1900 */
[----:B------:R-:W2:Y:S01]  /*0840*/  @P1 LDG.E R12, desc[UR4][R12.64] ;  /* 0x000000040c0c1981 */ /* 0x000ea2000c1e1900 */
[----:B0-----:R-:W-:-:S03]  /*0850*/  @!P0 IMAD.WIDE R6, R21, 0x4, R6 ;  /* 0x0000000415068825 */ /* 0x001fc600078e0206 */
[----:B------:R-:W3:Y:S04]  /*0860*/  @!P0 LDG.E R5, desc[UR4][R4.64] ;  /* 0x0000000404058981 */ /* 0x000ee8000c1e1900 */
[----:B------:R-:W3:Y:S01]  /*0870*/  @!P0 LDG.E R6, desc[UR4][R6.64] ;  /* 0x0000000406068981 */ /* 0x000ee2000c1e1900 */
[----:B----4-:R-:W-:-:S04]  /*0880*/  @P1 FFMA R11, R11, R14, R24 ;  /* 0x0000000e0b0b1223 */ /* 0x010fc80000000018 */
[----:B--2---:R-:W-:-:S04]  /*0890*/  @P1 FFMA R24, R2, R12, R11 ;  /* 0x0000000c02181223 */ /* 0x004fc8000000000b */
[----:B---3--:R-:W-:-:S07]  /*08a0*/  @!P0 FFMA R24, R5, R6, R24 ;  /* 0x0000000605188223 */ /* 0x008fce0000000018 */
.L_x_0:
[----:B------:R-:W0:Y:S01]  /*08b0*/  LDC.64 R2, c[0x0][0x390] ;  /* 0x0000e400ff027b82 */ /* 0x000e220000000a00 */
[----:B------:R-:W-:-:S04]  /*08c0*/  IMAD R17, R0, R17, R16 ;  /* 0x0000001100117224 */ /* 0x000fc800078e0210 */
[----:B0-----:R-:W-:-:S05]  /*08d0*/  IMAD.WIDE R2, R17, 0x4, R2 ;  /* 0x0000000411027825 */ /* 0x001fca00078e0202 */
[----:B------:R-:W-:Y:S01]  /*08e0*/  STG.E desc[UR4][R2.64], R24 ;  /* 0x0000001802007986 */ /* 0x000fe2000c101904 */
[----:B------:R-:W-:Y:S05]  /*08f0*/  EXIT ;  /* 0x000000000000794d */ /* 0x000fea0003800000 */
.L_x_4:
[----:B------:R-:W-:-:S00]  /*0900*/  BRA `(.L_x_4) ;  /* 0xfffffffc00fc7947 */ /* 0x000fc0000383ffff */
[----:B------:R-:W-:-:S00]  /*0910*/  NOP ;  /* 0x0000000000007918 */ /* 0x000fc00000000000 */
        /* <DEDUP_REMOVED lines=14> */
.L_x_5:


//--------------------- .nv.shared.reserved.0     --------------------------
	.section	.nv.shared.reserved.0,"aw",@nobits
	.weak		__nv_reservedSMEM_offset_0_alias
	.size		__nv_reservedSMEM_offset_0_alias, 0, 64
	.other		__nv_reservedSMEM_offset_0_alias,@"STO_CUDA_RESERVED_SHARED STV_DEFAULT"
__nv_reservedSMEM_offset_0_alias:
	.zero		0
	.zero		64


//--------------------- .nv.constant0._Z26multiplicateMatrixOnDevicePfS_S_iii --------------------------
	.section	.nv.constant0._Z26multiplicateMatrixOnDevicePfS_S_iii,"a",@progbits
	.sectionflags	@""
	.align	4
.nv.constant0._Z26multiplicateMatrixOnDevicePfS_S_iii:
	.zero		932


//--------------------- SYMBOLS --------------------------

	.type		.nv.reservedSmem.offset0,@object
	.size		.nv.reservedSmem.offset0,0x4
